//
// Generated by NVIDIA NVVM Compiler
//
// Compiler Build ID: CL-36424714
// Cuda compilation tools, release 13.0, V13.0.88
// Based on NVVM 20.0.0
//

.version 9.0
.target sm_100
.address_size 64

	// .globl	_Z15CalculateSquarePfS_

.visible .entry _Z15CalculateSquarePfS_(
	.param .u64 .ptr .align 1 _Z15CalculateSquarePfS__param_0,
	.param .u64 .ptr .align 1 _Z15CalculateSquarePfS__param_1
)
{
	.reg .b32 	%r<2>;
	.reg .b32 	%f<3>;
	.reg .b64 	%rd<8>;

	ld.param.u64 	%rd1, [_Z15CalculateSquarePfS__param_0];
	ld.param.u64 	%rd2, [_Z15CalculateSquarePfS__param_1];
	cvta.to.global.u64 	%rd3, %rd1;
	cvta.to.global.u64 	%rd4, %rd2;
	mov.u32 	%r1, %tid.x;
	mul.wide.u32 	%rd5, %r1, 4;
	add.s64 	%rd6, %rd4, %rd5;
	ld.global.f32 	%f1, [%rd6];
	mul.f32 	%f2, %f1, %f1;
	add.s64 	%rd7, %rd3, %rd5;
	st.global.f32 	[%rd7], %f2;
	ret;

}


// ===== COMPILED SASS (sm_100) =====

	.target	sm_100

	.elftype	@"ET_EXEC"


//--------------------- .note.nv.tkinfo           --------------------------
	.section	.note.nv.tkinfo,"",@"SHT_NOTE"
	.sectionflags	@"SHF_NOTE_NV_TKINFO"
	.tkinfo
        /*0018*/ 	.word	0x00000002
        /*0030*/ 	.string	""
        /*0030*/ 	.string	"ptxas"
        /*0030*/ 	.string	"Cuda compilation tools, release 13.0, V13.0.88"
        /*0030*/ 	.string	"Build cuda_13.0.r13.0/compiler.36424714_0"
        /*0030*/ 	.string	"-arch sm_100 -m 64 "



//--------------------- .note.nv.cuinfo           --------------------------
	.section	.note.nv.cuinfo,"",@"SHT_NOTE"
	.sectionflags	@"SHF_NOTE_NV_CUINFO"
        /*0018*/ 	.short	0x0002
        /*001a*/ 	.short	0x0064
        /*001c*/ 	.short	0x0082
	.zero		2


//--------------------- .nv.info                  --------------------------
	.section	.nv.info,"",@"SHT_CUDA_INFO"
	.align	4


	//----- nvinfo : EIATTR_REGCOUNT
	.align		4
        /*0000*/ 	.byte	0x04, 0x2f
        /*0002*/ 	.short	(.L_1 - .L_0)
	.align		4
.L_0:
        /*0004*/ 	.word	index@(_Z15CalculateSquarePfS_)
        /*0008*/ 	.word	0x0000000a


	//----- nvinfo : EIATTR_FRAME_SIZE
	.align		4
.L_1:
        /*000c*/ 	.byte	0x04, 0x11
        /*000e*/ 	.short	(.L_3 - .L_2)
	.align		4
.L_2:
        /*0010*/ 	.word	index@(_Z15CalculateSquarePfS_)
        /*0014*/ 	.word	0x00000000


	//----- nvinfo : EIATTR_MIN_STACK_SIZE
	.align		4
.L_3:
        /*0018*/ 	.byte	0x04, 0x12
        /*001a*/ 	.short	(.L_5 - .L_4)
	.align		4
.L_4:
        /*001c*/ 	.word	index@(_Z15CalculateSquarePfS_)
        /*0020*/ 	.word	0x00000000
.L_5:


//--------------------- .nv.compat                --------------------------
	.section	.nv.compat,"",@"SHT_CUDA_COMPAT_INFO"
	.align	4
        /*0000*/ 	.byte	0x02, 0x09, 0x00, 0x00, 0x02, 0x02, 0x01, 0x00, 0x02, 0x05, 0x05, 0x00, 0x03, 0x07, 0x01, 0x01
        /*0010*/ 	.byte	0x02, 0x03, 0x00, 0x00, 0x02, 0x06, 0x01, 0x00, 0x04, 0x0b, 0x08, 0x00, 0x09, 0x00, 0x00, 0x00
        /*0020*/ 	.byte	0x00, 0x00, 0x00, 0x00


//--------------------- .nv.info._Z15CalculateSquarePfS_ --------------------------
	.section	.nv.info._Z15CalculateSquarePfS_,"",@"SHT_CUDA_INFO"
	.sectionflags	@""
	.align	4


	//----- nvinfo : EIATTR_CUDA_API_VERSION
	.align		4
        /*0000*/ 	.byte	0x04, 0x37
        /*0002*/ 	.short	(.L_7 - .L_6)
.L_6:
        /*0004*/ 	.word	0x00000082


	//----- nvinfo : EIATTR_KPARAM_INFO
	.align		4
.L_7:
        /*0008*/ 	.byte	0x04, 0x17
        /*000a*/ 	.short	(.L_9 - .L_8)
.L_8:
        /*000c*/ 	.word	0x00000000
        /*0010*/ 	.short	0x0001
        /*0012*/ 	.short	0x0008
        /*0014*/ 	.byte	0x00, 0xf5, 0x21, 0x00


	//----- nvinfo : EIATTR_KPARAM_INFO
	.align		4
.L_9:
        /*0018*/ 	.byte	0x04, 0x17
        /*001a*/ 	.short	(.L_11 - .L_10)
.L_10:
        /*001c*/ 	.word	0x00000000
        /*0020*/ 	.short	0x0000
        /*0022*/ 	.short	0x0000
        /*0024*/ 	.byte	0x00, 0xf5, 0x21, 0x00


	//----- nvinfo : EIATTR_SPARSE_MMA_MASK
	.align		4
.L_11:
        /*0028*/ 	.byte	0x03, 0x50
        /*002a*/ 	.short	0x0000


	//----- nvinfo : EIATTR_MAXREG_COUNT
	.align		4
        /*002c*/ 	.byte	0x03, 0x1b
        /*002e*/ 	.short	0x00ff


	//----- nvinfo : EIATTR_MERCURY_ISA_VERSION
	.align		4
        /*0030*/ 	.byte	0x03, 0x5f
        /*0032*/ 	.short	0x0101


	//----- nvinfo : EIATTR_VRC_CTA_INIT_COUNT
	.align		4
        /*0034*/ 	.byte	0x02, 0x4a
	.zero		1
	.zero		1


	//----- nvinfo : EIATTR_EXIT_INSTR_OFFSETS
	.align		4
        /*0038*/ 	.byte	0x04, 0x1c
        /*003a*/ 	.short	(.L_13 - .L_12)


	//   ....[0]....
.L_12:
        /*003c*/ 	.word	0x000000a0


	//----- nvinfo : EIATTR_CBANK_PARAM_SIZE
	.align		4
.L_13:
        /*0040*/ 	.byte	0x03, 0x19
        /*0042*/ 	.short	0x0010


	//----- nvinfo : EIATTR_PARAM_CBANK
	.align		4
        /*0044*/ 	.byte	0x04, 0x0a
        /*0046*/ 	.short	(.L_15 - .L_14)
	.align		4
.L_14:
        /*0048*/ 	.word	index@(.nv.constant0._Z15CalculateSquarePfS_)
        /*004c*/ 	.short	0x0380
        /*004e*/ 	.short	0x0010


	//----- nvinfo : EIATTR_SW_WAR
	.align		4
.L_15:
        /*0050*/ 	.byte	0x04, 0x36
        /*0052*/ 	.short	(.L_17 - .L_16)
.L_16:
        /*0054*/ 	.word	0x00000008
.L_17:


//--------------------- .nv.callgraph             --------------------------
	.section	.nv.callgraph,"",@"SHT_CUDA_CALLGRAPH"
	.align	4
	.sectionentsize	8
	.align		4
        /*0000*/ 	.word	0x00000000
	.align		4
        /*0004*/ 	.word	0xffffffff
	.align		4
        /*0008*/ 	.word	0x00000000
	.align		4
        /*000c*/ 	.word	0xfffffffe
	.align		4
        /*0010*/ 	.word	0x00000000
	.align		4
        /*0014*/ 	.word	0xfffffffd
	.align		4
        /*0018*/ 	.word	0x00000000
	.align		4
        /*001c*/ 	.word	0xfffffffc


//--------------------- .text._Z15CalculateSquarePfS_ --------------------------
	.section	.text._Z15CalculateSquarePfS_,"ax",@progbits
	.align	128
        .global         _Z15CalculateSquarePfS_
        .type           _Z15CalculateSquarePfS_,@function
        .size           _Z15CalculateSquarePfS_,(.L_x_1 - _Z15CalculateSquarePfS_)
        .other          _Z15CalculateSquarePfS_,@"STO_CUDA_ENTRY STV_DEFAULT"
_Z15CalculateSquarePfS_:
.text._Z15CalculateSquarePfS_:
[----:B------:R-:W-:Y:S01]  /*0000*/  LDC R1, c[0x0][0x37c] ;  /* 0x0000df00ff017b82 */ /* 0x000fe20000000800 */
[----:B------:R-:W0:Y:S07]  /*0010*/  S2R R7, SR_TID.X ;  /* 0x0000000000077919 */ /* 0x000e2e0000002100 */
[----:B------:R-:W0:Y:S01]  /*0020*/  LDC.64 R2, c[0x0][0x388] ;  /* 0x0000e200ff027b82 */ /* 0x000e220000000a00 */
[----:B------:R-:W1:Y:S07]  /*0030*/  LDCU.64 UR4, c[0x0][0x358] ;  /* 0x00006b00ff0477ac */ /* 0x000e6e0008000a00 */
[----:B------:R-:W2:Y:S01]  /*0040*/  LDC.64 R4, c[0x0][0x380] ;  /* 0x0000e000ff047b82 */ /* 0x000ea20000000a00 */
[----:B0-----:R-:W-:-:S06]  /*0050*/  IMAD.WIDE.U32 R2, R7, 0x4, R2 ;  /* 0x0000000407027825 */ /* 0x001fcc00078e0002 */
[----:B-1----:R-:W3:Y:S01]  /*0060*/  LDG.E R2, desc[UR4][R2.64] ;  /* 0x0000000402027981 */ /* 0x002ee2000c1e1900 */
[----:B--2---:R-:W-:-:S04]  /*0070*/  IMAD.WIDE.U32 R4, R7, 0x4, R4 ;  /* 0x0000000407047825 */ /* 0x004fc800078e0004 */
[----:B---3--:R-:W-:-:S05]  /*0080*/  FMUL R7, R2, R2 ;  /* 0x0000000202077220 */ /* 0x008fca0000400000 */
[----:B------:R-:W-:Y:S01]  /*0090*/  STG.E desc[UR4][R4.64], R7 ;  /* 0x0000000704007986 */ /* 0x000fe2000c101904 */
[----:B------:R-:W-:Y:S05]  /*00a0*/  EXIT ;  /* 0x000000000000794d */ /* 0x000fea0003800000 */
.L_x_0:
[----:B------:R-:W-:-:S00]  /*00b0*/  BRA `(.L_x_0) ;  /* 0xfffffffc00fc7947 */ /* 0x000fc0000383ffff */
[----:B------:R-:W-:-:S00]  /*00c0*/  NOP ;  /* 0x0000000000007918 */ /* 0x000fc00000000000 */
        /* <DEDUP_REMOVED lines=11> */
.L_x_1:


//--------------------- .nv.shared.reserved.0     --------------------------
	.section	.nv.shared.reserved.0,"aw",@nobits
	.weak		__nv_reservedSMEM_offset_0_alias
	.size		__nv_reservedSMEM_offset_0_alias, 0, 64
	.other		__nv_reservedSMEM_offset_0_alias,@"STO_CUDA_RESERVED_SHARED STV_DEFAULT"
__nv_reservedSMEM_offset_0_alias:
	.zero		0
	.zero		64


//--------------------- .nv.constant0._Z15CalculateSquarePfS_ --------------------------
	.section	.nv.constant0._Z15CalculateSquarePfS_,"a",@progbits
	.sectionflags	@""
	.align	4
.nv.constant0._Z15CalculateSquarePfS_:
	.zero		912


//--------------------- SYMBOLS --------------------------

	.type		.nv.reservedSmem.offset0,@object
	.size		.nv.reservedSmem.offset0,0x4
